	.headerflags	@"EF_CUDA_TEXMODE_UNIFIED EF_CUDA_64BIT_ADDRESS EF_CUDA_ACCELERATORS EF_CUDA_SM90 EF_CUDA_VIRTUAL_SM(EF_CUDA_SM90)"
	.elftype	@"ET_EXEC"


//--------------------- .nv.info                  --------------------------
	.section	.nv.info,"",@"SHT_CUDA_INFO"
	.align	4


	//----- nvinfo : EIATTR_REGCOUNT
	.align		4
        /*0000*/ 	.byte	0x04, 0x2f
        /*0002*/ 	.short	(.L_1 - .L_0)
	.align		4
.L_0:
        /*0004*/ 	.word	index@(triton_mm)
        /*0008*/ 	.word	0x00000038


	//----- nvinfo : EIATTR_MIN_STACK_SIZE
	.align		4
.L_1:
        /*000c*/ 	.byte	0x04, 0x12
        /*000e*/ 	.short	(.L_3 - .L_2)
	.align		4
.L_2:
        /*0010*/ 	.word	index@(triton_mm)
        /*0014*/ 	.word	0x00000000


	//----- nvinfo : EIATTR_FRAME_SIZE
	.align		4
.L_3:
        /*0018*/ 	.byte	0x04, 0x11
        /*001a*/ 	.short	(.L_5 - .L_4)
	.align		4
.L_4:
        /*001c*/ 	.word	index@(triton_mm)
        /*0020*/ 	.word	0x00000000


	//----- nvinfo : EIATTR_MIN_STACK_SIZE
	.align		4
.L_5:
        /*0024*/ 	.byte	0x04, 0x12
        /*0026*/ 	.short	(.L_7 - .L_6)
	.align		4
.L_6:
        /*0028*/ 	.word	index@(triton_mm)
        /*002c*/ 	.word	0x00000000
.L_7:


//--------------------- .nv.info.triton_mm        --------------------------
	.section	.nv.info.triton_mm,"",@"SHT_CUDA_INFO"
	.sectionflags	@""
	.align	4


	//----- nvinfo : EIATTR_CUDA_API_VERSION
	.align		4
        /*0000*/ 	.byte	0x04, 0x37
        /*0002*/ 	.short	(.L_9 - .L_8)
.L_8:
        /*0004*/ 	.word	0x0000007c


	//----- nvinfo : EIATTR_KPARAM_INFO
	.align		4
.L_9:
        /*0008*/ 	.byte	0x04, 0x17
        /*000a*/ 	.short	(.L_11 - .L_10)
.L_10:
        /*000c*/ 	.word	0x00000000
        /*0010*/ 	.short	0x0002
        /*0012*/ 	.short	0x0010
        /*0014*/ 	.byte	0x00, 0xf0, 0x21, 0x00


	//----- nvinfo : EIATTR_KPARAM_INFO
	.align		4
.L_11:
        /*0018*/ 	.byte	0x04, 0x17
        /*001a*/ 	.short	(.L_13 - .L_12)
.L_12:
        /*001c*/ 	.word	0x00000000
        /*0020*/ 	.short	0x0001
        /*0022*/ 	.short	0x0008
        /*0024*/ 	.byte	0x00, 0xf0, 0x21, 0x00


	//----- nvinfo : EIATTR_KPARAM_INFO
	.align		4
.L_13:
        /*0028*/ 	.byte	0x04, 0x17
        /*002a*/ 	.short	(.L_15 - .L_14)
.L_14:
        /*002c*/ 	.word	0x00000000
        /*0030*/ 	.short	0x0000
        /*0032*/ 	.short	0x0000
        /*0034*/ 	.byte	0x00, 0xf0, 0x21, 0x00


	//----- nvinfo : EIATTR_SPARSE_MMA_MASK
	.align		4
.L_15:
        /*0038*/ 	.byte	0x03, 0x50
        /*003a*/ 	.short	0x0000


	//----- nvinfo : EIATTR_MAXREG_COUNT
	.align		4
        /*003c*/ 	.byte	0x03, 0x1b
        /*003e*/ 	.short	0x00ff


	//----- nvinfo : EIATTR_EXIT_INSTR_OFFSETS
	.align		4
        /*0040*/ 	.byte	0x04, 0x1c
        /*0042*/ 	.short	(.L_17 - .L_16)


	//   ....[0]....
.L_16:
        /*0044*/ 	.word	0x00001340


	//   ....[1]....
        /*0048*/ 	.word	0x00001370


	//----- nvinfo : EIATTR_MAX_THREADS
	.align		4
.L_17:
        /*004c*/ 	.byte	0x04, 0x05
        /*004e*/ 	.short	(.L_19 - .L_18)
.L_18:
        /*0050*/ 	.word	0x00000080
        /*0054*/ 	.word	0x00000001
        /*0058*/ 	.word	0x00000001


	//----- nvinfo : EIATTR_CBANK_PARAM_SIZE
	.align		4
.L_19:
        /*005c*/ 	.byte	0x03, 0x19
        /*005e*/ 	.short	0x0018


	//----- nvinfo : EIATTR_PARAM_CBANK
	.align		4
        /*0060*/ 	.byte	0x04, 0x0a
        /*0062*/ 	.short	(.L_21 - .L_20)
	.align		4
.L_20:
        /*0064*/ 	.word	index@(.nv.constant0.triton_mm)
        /*0068*/ 	.short	0x0210
        /*006a*/ 	.short	0x0018


	//----- nvinfo : EIATTR_SW_WAR
	.align		4
.L_21:
        /*006c*/ 	.byte	0x04, 0x36
        /*006e*/ 	.short	(.L_23 - .L_22)
.L_22:
        /*0070*/ 	.word	0x00000008
.L_23:


//--------------------- .nv.callgraph             --------------------------
	.section	.nv.callgraph,"",@"SHT_CUDA_CALLGRAPH"
	.align	4
	.sectionentsize	8
	.align		4
        /*0000*/ 	.word	0x00000000
	.align		4
        /*0004*/ 	.word	0xffffffff
	.align		4
        /*0008*/ 	.word	0x00000000
	.align		4
        /*000c*/ 	.word	0xfffffffe
	.align		4
        /*0010*/ 	.word	0x00000000
	.align		4
        /*0014*/ 	.word	0xfffffffd
	.align		4
        /*0018*/ 	.word	0x00000000
	.align		4
        /*001c*/ 	.word	0xfffffffc


//--------------------- .text.triton_mm           --------------------------
	.section	.text.triton_mm,"ax",@progbits
	.sectionflags	@"SHF_BARRIERS=1"
	.align	128
        .global         triton_mm
        .type           triton_mm,@function
        .size           triton_mm,(.L_x_2 - triton_mm)
        .other          triton_mm,@"STO_CUDA_ENTRY STV_DEFAULT"
triton_mm:
.text.triton_mm:
[----:B------:R-:W1:Y:S08]  /*0000*/  LDC R1, c[0x0][0x28] ;  /* 0x00000a00ff017b82 */ /* 0x000e700000000800 */
[----:B------:R-:W2:Y:S01]  /*0010*/  S2UR UR18, SR_CTAID.X ;  /* 0x00000000001279c3 */ /* 0x000ea20000002500 */
[----:B------:R-:W-:Y:S01]  /*0020*/  ULDC.64 UR16, c[0x0][0x208] ;  /* 0x0000820000107ab9 */ /* 0x000fe20000000a00 */
[----:B------:R-:W-:-:S02]  /*0030*/  CS2R R24, SRZ ;  /* 0x0000000000187805 */ /* 0x000fc4000001ff00 */
[----:B------:R-:W-:Y:S02]  /*0040*/  CS2R R26, SRZ ;  /* 0x00000000001a7805 */ /* 0x000fe4000001ff00 */
[----:B------:R-:W-:Y:S02]  /*0050*/  CS2R R28, SRZ ;  /* 0x00000000001c7805 */ /* 0x000fe4000001ff00 */
[----:B------:R-:W-:Y:S01]  /*0060*/  CS2R R30, SRZ ;  /* 0x00000000001e7805 */ /* 0x000fe2000001ff00 */
[----:B------:R-:W-:Y:S01]  /*0070*/  UMOV UR11, 0xffffffe0 ;  /* 0xffffffe0000b7882 */ /* 0x000fe20000000000 */
[----:B--2---:R-:W-:-:S04]  /*0080*/  UIMAD.WIDE UR4, UR18, 0x2aaaaaab, URZ ;  /* 0x2aaaaaab120478a5 */ /* 0x004fc8000f8e023f */
[----:B------:R-:W-:-:S04]  /*0090*/  USHF.R.U32.HI UR4, URZ, 0x1f, UR5 ;  /* 0x0000001f3f047899 */ /* 0x000fc80008011605 */
[----:B------:R-:W-:-:S03]  /*00a0*/  ULEA.HI.SX32 UR6, UR5, UR4, 0x1b ;  /* 0x0000000405067291 */ /* 0x000fc6000f8fda3f */
[----:B------:R-:W-:Y:S01]  /*00b0*/  UMOV UR4, 0x1 ;  /* 0x0000000100047882 */ /* 0x000fe20000000000 */
[----:B------:R-:W-:Y:S02]  /*00c0*/  UIMAD UR8, UR6, -0xc0, UR18 ;  /* 0xffffff40060878a4 */ /* 0x000fe4000f8e0212 */
[----:B------:R-:W-:-:S04]  /*00d0*/  UIMAD UR4, UR6, -0x8, UR4 ;  /* 0xfffffff8060478a4 */ /* 0x000fc8000f8e0204 */
[----:B------:R-:W-:Y:S01]  /*00e0*/  UISETP.LT.AND UP0, UPT, UR4, 0x8, UPT ;  /* 0x000000080400788c */ /* 0x000fe2000bf01270 */
[----:B------:R-:W-:-:S03]  /*00f0*/  IMAD.U32 R4, RZ, RZ, UR8 ;  /* 0x00000008ff047e24 */ /* 0x000fc6000f8e00ff */
[----:B------:R-:W-:Y:S02]  /*0100*/  USEL UR7, UR4, 0x8, UP0 ;  /* 0x0000000804077887 */ /* 0x000fe40008000000 */
[----:B------:R-:W-:Y:S01]  /*0110*/  IABS R4, R4 ;  /* 0x0000000400047213 */ /* 0x000fe20000000000 */
[----:B------:R-:W-:Y:S01]  /*0120*/  UMOV UR4, URZ ;  /* 0x0000003f00047c82 */ /* 0x000fe20008000000 */
[----:B------:R-:W-:Y:S02]  /*0130*/  ULOP3.LUT UR8, UR8, UR7, URZ, 0x3c, !UPT ;  /* 0x0000000708087292 */ /* 0x000fe4000f8e3c3f */
[----:B------:R-:W-:Y:S01]  /*0140*/  IMAD.U32 R3, RZ, RZ, UR7 ;  /* 0x00000007ff037e24 */ /* 0x000fe2000f8e00ff */
[----:B------:R-:W-:Y:S02]  /*0150*/  R2UR UR10, R4 ;  /* 0x00000000040a72ca */ /* 0x000fe400000e0000 */
[----:B------:R-:W2:Y:S02]  /*0160*/  S2R R4, SR_TID.X ;  /* 0x0000000000047919 */ /* 0x000ea40000002100 */
[----:B------:R-:W-:-:S02]  /*0170*/  IABS R0, R3 ;  /* 0x0000000300007213 */ /* 0x000fc40000000000 */
[----:B------:R-:W-:Y:S02]  /*0180*/  IABS R3, R3 ;  /* 0x0000000300037213 */ /* 0x000fe40000000000 */
[----:B------:R-:W-:-:S13]  /*0190*/  R2UR UR19, R0 ;  /* 0x00000000001372ca */ /* 0x000fda00000e0000 */
[----:B------:R-:W3:Y:S01]  /*01a0*/  I2F.RP R0, UR19 ;  /* 0x0000001300007d06 */ /* 0x000ee20008209400 */
[----:B--2---:R-:W-:Y:S01]  /*01b0*/  SHF.R.U32.HI R49, RZ, 0x2, R4 ;  /* 0x00000002ff317819 */ /* 0x004fe20000011604 */
[----:B------:R-:W-:-:S06]  /*01c0*/  IMAD.SHL.U32 R5, R4, 0x8, RZ ;  /* 0x0000000804057824 */ /* 0x000fcc00078e00ff */
[----:B---3--:R-:W2:Y:S01]  /*01d0*/  MUFU.RCP R0, R0 ;  /* 0x0000000000007308 */ /* 0x008ea20000001000 */
[--C-:B------:R-:W-:Y:S01]  /*01e0*/  SHF.R.U32.HI R45, RZ, 0x4, R4.reuse ;  /* 0x00000004ff2d7819 */ /* 0x100fe20000011604 */
[----:B------:R-:W-:Y:S01]  /*01f0*/  IMAD.SHL.U32 R41, R4, 0x20, RZ ;  /* 0x0000002004297824 */ /* 0x000fe200078e00ff */
[----:B------:R-:W-:Y:S02]  /*0200*/  SGXT.U32 R49, R49, 0x5 ;  /* 0x000000053131781a */ /* 0x000fe40000000000 */
[----:B------:R-:W-:Y:S02]  /*0210*/  LOP3.LUT R13, R5, 0x18, R4, 0x48, !PT ;  /* 0x00000018050d7812 */ /* 0x000fe400078e4804 */
[C---:B------:R-:W-:Y:S02]  /*0220*/  LOP3.LUT R48, R49.reuse, 0x20, RZ, 0xfc, !PT ;  /* 0x0000002031307812 */ /* 0x040fe400078efcff */
[C---:B------:R-:W-:Y:S02]  /*0230*/  LOP3.LUT R47, R49.reuse, 0x40, RZ, 0xfc, !PT ;  /* 0x00000040312f7812 */ /* 0x040fe400078efcff */
[----:B------:R-:W-:Y:S01]  /*0240*/  LOP3.LUT R46, R49, 0x60, RZ, 0xfc, !PT ;  /* 0x00000060312e7812 */ /* 0x000fe200078efcff */
[--C-:B------:R-:W-:Y:S01]  /*0250*/  IMAD R48, R48, 0x20, R13.reuse ;  /* 0x0000002030307824 */ /* 0x100fe200078e020d */
[----:B------:R-:W-:Y:S01]  /*0260*/  LOP3.LUT R5, R5, 0x18, RZ, 0xc0, !PT ;  /* 0x0000001805057812 */ /* 0x000fe200078ec0ff */
[----:B------:R-:W-:Y:S01]  /*0270*/  IMAD R47, R47, 0x20, R13 ;  /* 0x000000202f2f7824 */ /* 0x000fe200078e020d */
[----:B------:R-:W-:Y:S01]  /*0280*/  SHF.R.U32.HI R43, RZ, 0x5, R4 ;  /* 0x00000005ff2b7819 */ /* 0x000fe20000011604 */
[----:B--2---:R-:W-:Y:S01]  /*0290*/  VIADD R2, R0, 0xffffffe ;  /* 0x0ffffffe00027836 */ /* 0x004fe20000000000 */
[----:B------:R-:W-:Y:S01]  /*02a0*/  SGXT.U32 R45, R45, 0x1 ;  /* 0x000000012d2d781a */ /* 0x000fe20000000000 */
[----:B------:R-:W-:Y:S01]  /*02b0*/  IMAD.MOV R0, RZ, RZ, -R3 ;  /* 0x000000ffff007224 */ /* 0x000fe200078e0a03 */
[----:B------:R-:W-:Y:S01]  /*02c0*/  SGXT.U32 R43, R43, 0x2 ;  /* 0x000000022b2b781a */ /* 0x000fe20000000000 */
[----:B------:R-:W-:Y:S01]  /*02d0*/  IMAD R46, R46, 0x20, R13 ;  /* 0x000000202e2e7824 */ /* 0x000fe200078e020d */
[----:B------:R-:W-:Y:S01]  /*02e0*/  LOP3.LUT R41, R41, 0x1e0, RZ, 0xe2, !PT ;  /* 0x000001e029297812 */ /* 0x000fe200078ee2ff */
[----:B------:R-:W2:Y:S01]  /*02f0*/  F2I.FTZ.U32.TRUNC.NTZ R2, R2 ;  /* 0x0000000200027305 */ /* 0x000ea2000021f000 */
[----:B------:R-:W-:-:S02]  /*0300*/  R2UR UR14, R0 ;  /* 0x00000000000e72ca */ /* 0x000fc400000e0000 */
[----:B--2---:R-:W-:-:S13]  /*0310*/  R2UR UR5, R2 ;  /* 0x00000000020572ca */ /* 0x004fda00000e0000 */
[----:B------:R-:W-:-:S04]  /*0320*/  UIADD3 UR9, URZ, -UR5, URZ ;  /* 0x800000053f097290 */ /* 0x000fc8000fffe03f */
[----:B------:R-:W-:-:S04]  /*0330*/  UIMAD UR9, UR9, UR19, URZ ;  /* 0x00000013090972a4 */ /* 0x000fc8000f8e023f */
[----:B------:R-:W-:-:S07]  /*0340*/  UIMAD.WIDE.U32 UR4, UR5, UR9, UR4 ;  /* 0x00000009050472a5 */ /* 0x000fce000f8e0004 */
[----:B------:R-:W-:Y:S02]  /*0350*/  UMOV UR9, UR5 ;  /* 0x0000000500097c82 */ /* 0x000fe40008000000 */
[----:B------:R-:W-:-:S04]  /*0360*/  UIMAD.WIDE.U32 UR4, UR9, UR10, URZ ;  /* 0x0000000a090472a5 */ /* 0x000fc8000f8e003f */
[----:B------:R-:W-:-:S04]  /*0370*/  UIMAD UR4, UR5, UR14, UR10 ;  /* 0x0000000e050472a4 */ /* 0x000fc8000f8e020a */
[----:B------:R-:W-:-:S11]  /*0380*/  UISETP.GT.U32.AND UP1, UPT, UR19, UR4, UPT ;  /* 0x000000041300728c */ /* 0x000fd6000bf24070 */
[----:B------:R-:W-:Y:S02]  /*0390*/  @!UP1 UIADD3 UR4, UR4, -UR19, URZ ;  /* 0x8000001304049290 */ /* 0x000fe4000fffe03f */
[----:B------:R-:W-:Y:S02]  /*03a0*/  @!UP1 UIADD3 UR5, UR5, 0x1, URZ ;  /* 0x0000000105059890 */ /* 0x000fe4000fffe03f */
[----:B------:R-:W-:Y:S02]  /*03b0*/  UISETP.GE.U32.AND UP0, UPT, UR4, UR19, UPT ;  /* 0x000000130400728c */ /* 0x000fe4000bf06070 */
[----:B------:R-:W-:Y:S01]  /*03c0*/  UISETP.GE.AND UP1, UPT, UR8, URZ, UPT ;  /* 0x0000003f0800728c */ /* 0x000fe2000bf26270 */
[----:B------:R-:W2:Y:S01]  /*03d0*/  S2UR UR8, SR_CgaCtaId ;  /* 0x00000000000879c3 */ /* 0x000ea20000008800 */
[----:B------:R-:W-:-:S07]  /*03e0*/  UMOV UR4, 0x400 ;  /* 0x0000040000047882 */ /* 0x000fce0000000000 */
[----:B------:R-:W-:Y:S02]  /*03f0*/  @UP0 UIADD3 UR5, UR5, 0x1, URZ ;  /* 0x0000000105050890 */ /* 0x000fe4000fffe03f */
[----:B------:R-:W-:Y:S02]  /*0400*/  UISETP.NE.AND UP0, UPT, UR7, URZ, UPT ;  /* 0x0000003f0700728c */ /* 0x000fe4000bf05270 */
[----:B------:R-:W-:Y:S02]  /*0410*/  ULOP3.LUT UR7, URZ, UR7, URZ, 0x33, !UPT ;  /* 0x000000073f077292 */ /* 0x000fe4000f8e333f */
[----:B------:R-:W-:-:S04]  /*0420*/  @!UP1 UIADD3 UR5, -UR5, URZ, URZ ;  /* 0x0000003f05059290 */ /* 0x000fc8000fffe13f */
[----:B------:R-:W-:-:S04]  /*0430*/  USEL UR5, UR7, UR5, !UP0 ;  /* 0x0000000507057287 */ /* 0x000fc8000c000000 */
[----:B------:R-:W-:Y:S02]  /*0440*/  USHF.L.U32 UR15, UR5, 0x7, URZ ;  /* 0x00000007050f7899 */ /* 0x000fe4000800063f */
[----:B--2---:R-:W-:Y:S01]  /*0450*/  UPRMT UR8, UR8, 0x654, UR4 ;  /* 0x0000065408087896 */ /* 0x004fe20008000004 */
[----:B------:R-:W-:Y:S02]  /*0460*/  UMOV UR5, 0x1 ;  /* 0x0000000100057882 */ /* 0x000fe40000000000 */
[----:B------:R-:W-:Y:S01]  /*0470*/  UMOV UR4, URZ ;  /* 0x0000003f00047c82 */ /* 0x000fe20008000000 */
[----:B------:R-:W-:Y:S01]  /*0480*/  LOP3.LUT R0, R49, UR15, RZ, 0xfc, !PT ;  /* 0x0000000f31007c12 */ /* 0x000fe2000f8efcff */
[----:B------:R-:W-:Y:S01]  /*0490*/  IMAD.U32 R6, RZ, RZ, UR15 ;  /* 0x0000000fff067e24 */ /* 0x000fe2000f8e00ff */
[----:B------:R-:W-:Y:S01]  /*04a0*/  LEA R17, R47, UR8, 0x1 ;  /* 0x000000082f117c11 */ /* 0x000fe2000f8e08ff */
[----:B------:R-:W-:Y:S01]  /*04b0*/  IMAD.U32 R8, RZ, RZ, UR15 ;  /* 0x0000000fff087e24 */ /* 0x000fe2000f8e00ff */
[----:B------:R-:W-:Y:S01]  /*04c0*/  LEA R19, R46, UR8, 0x1 ;  /* 0x000000082e137c11 */ /* 0x000fe2000f8e08ff */
[----:B------:R-:W-:Y:S01]  /*04d0*/  IMAD.HI R2, R0, 0x2aaaaaab, RZ ;  /* 0x2aaaaaab00027827 */ /* 0x000fe200078e02ff */
[----:B------:R-:W-:Y:S01]  /*04e0*/  LOP3.LUT R6, R6, 0x20, R49, 0xfe, !PT ;  /* 0x0000002006067812 */ /* 0x000fe200078efe31 */
[----:B------:R-:W-:Y:S01]  /*04f0*/  UIADD3 UR10, UR8, 0x800, URZ ;  /* 0x00000800080a7890 */ /* 0x000fe2000fffe03f */
[----:B------:R-:W-:Y:S01]  /*0500*/  LOP3.LUT R7, R8, 0x40, R49, 0xfe, !PT ;  /* 0x0000004008077812 */ /* 0x000fe200078efe31 */
[----:B------:R-:W-:Y:S01]  /*0510*/  IMAD.U32 R10, RZ, RZ, UR15 ;  /* 0x0000000fff0a7e24 */ /* 0x000fe2000f8e00ff */
[----:B------:R-:W-:Y:S01]  /*0520*/  SHF.R.U32.HI R3, RZ, 0x1f, R2 ;  /* 0x0000001fff037819 */ /* 0x000fe20000011602 */
[----:B------:R-:W-:Y:S01]  /*0530*/  IMAD.HI R8, R6, 0x2aaaaaab, RZ ;  /* 0x2aaaaaab06087827 */ /* 0x000fe200078e02ff */
[----:B------:R-:W-:-:S02]  /*0540*/  UMOV UR13, UR8 ;  /* 0x00000008000d7c82 */ /* 0x000fc40008000000 */
[----:B------:R-:W-:Y:S01]  /*0550*/  LEA.HI R9, R2, R3, RZ, 0x17 ;  /* 0x0000000302097211 */ /* 0x000fe200078fb8ff */
[----:B------:R-:W-:Y:S01]  /*0560*/  IMAD.HI R12, R7, 0x2aaaaaab, RZ ;  /* 0x2aaaaaab070c7827 */ /* 0x000fe200078e02ff */
[----:B------:R-:W-:Y:S01]  /*0570*/  SHF.R.U32.HI R11, RZ, 0x1f, R8 ;  /* 0x0000001fff0b7819 */ /* 0x000fe20000011608 */
[----:B------:R-:W2:Y:S01]  /*0580*/  LDC.64 R2, c[0x0][0x218] ;  /* 0x00008600ff027b82 */ /* 0x000ea20000000a00 */
[----:B------:R-:W-:Y:S01]  /*0590*/  LOP3.LUT R10, R10, 0x60, R49, 0xfe, !PT ;  /* 0x000000600a0a7812 */ /* 0x000fe200078efe31 */
[----:B------:R-:W-:Y:S01]  /*05a0*/  IMAD R0, R9, -0xc00, R0 ;  /* 0xfffff40009007824 */ /* 0x000fe200078e0200 */
[----:B------:R-:W-:Y:S01]  /*05b0*/  LEA.HI R11, R8, R11, RZ, 0x17 ;  /* 0x0000000b080b7211 */ /* 0x000fe200078fb8ff */
[----:B------:R-:W-:Y:S01]  /*05c0*/  IMAD R49, R49, 0x20, R13 ;  /* 0x0000002031317824 */ /* 0x000fe200078e020d */
[----:B------:R-:W-:Y:S01]  /*05d0*/  SHF.R.U32.HI R13, RZ, 0x1f, R12 ;  /* 0x0000001fff0d7819 */ /* 0x000fe2000001160c */
[----:B------:R-:W-:Y:S01]  /*05e0*/  IMAD.HI R14, R10, 0x2aaaaaab, RZ ;  /* 0x2aaaaaab0a0e7827 */ /* 0x000fe200078e02ff */
[----:B------:R-:W-:Y:S01]  /*05f0*/  UMOV UR12, UR10 ;  /* 0x0000000a000c7c82 */ /* 0x000fe20008000000 */
[----:B------:R-:W3:Y:S01]  /*0600*/  LDC.64 R8, c[0x0][0x210] ;  /* 0x00008400ff087b82 */ /* 0x000ee20000000a00 */
[----:B------:R-:W-:Y:S01]  /*0610*/  LEA.HI R12, R12, R13, RZ, 0x17 ;  /* 0x0000000d0c0c7211 */ /* 0x000fe200078fb8ff */
[----:B------:R-:W-:Y:S01]  /*0620*/  IMAD R6, R11, -0xc00, R6 ;  /* 0xfffff4000b067824 */ /* 0x000fe200078e0206 */
[----:B------:R-:W-:Y:S01]  /*0630*/  SHF.R.U32.HI R15, RZ, 0x1f, R14 ;  /* 0x0000001fff0f7819 */ /* 0x000fe2000001160e */
[----:B------:R-:W-:-:S02]  /*0640*/  IMAD.SHL.U32 R11, R4, 0x4, RZ ;  /* 0x00000004040b7824 */ /* 0x000fc400078e00ff */
[----:B------:R-:W-:Y:S01]  /*0650*/  IMAD R12, R12, -0xc00, R7 ;  /* 0xfffff4000c0c7824 */ /* 0x000fe200078e0207 */
[----:B------:R-:W-:Y:S01]  /*0660*/  LEA.HI R15, R14, R15, RZ, 0x17 ;  /* 0x0000000f0e0f7211 */ /* 0x000fe200078fb8ff */
[--C-:B------:R-:W-:Y:S01]  /*0670*/  IMAD R21, R0, 0xc00, R5.reuse ;  /* 0x00000c0000157824 */ /* 0x100fe200078e0205 */
[----:B------:R-:W-:Y:S01]  /*0680*/  SHF.R.U32.HI R14, RZ, 0x1, R4 ;  /* 0x00000001ff0e7819 */ /* 0x000fe20000011604 */
[--C-:B------:R-:W-:Y:S01]  /*0690*/  IMAD R7, R6, 0xc00, R5.reuse ;  /* 0x00000c0006077824 */ /* 0x100fe200078e0205 */
[----:B------:R-:W-:Y:S01]  /*06a0*/  LOP3.LUT R13, R11, 0x1c, RZ, 0xc0, !PT ;  /* 0x0000001c0b0d7812 */ /* 0x000fe200078ec0ff */
[----:B------:R-:W-:Y:S01]  /*06b0*/  IMAD R10, R15, -0xc00, R10 ;  /* 0xfffff4000f0a7824 */ /* 0x000fe200078e020a */
[----:B------:R-:W-:Y:S01]  /*06c0*/  LOP3.LUT R14, R11, 0x18, R14, 0x48, !PT ;  /* 0x000000180b0e7812 */ /* 0x000fe200078e480e */
[--C-:B------:R-:W-:Y:S01]  /*06d0*/  IMAD R15, R12, 0xc00, R5.reuse ;  /* 0x00000c000c0f7824 */ /* 0x100fe200078e0205 */
[----:B------:R-:W-:Y:S01]  /*06e0*/  SHF.R.U32.HI R0, RZ, 0x3, R4 ;  /* 0x00000003ff007819 */ /* 0x000fe20000011604 */
[----:B------:R-:W-:Y:S01]  /*06f0*/  IMAD R5, R10, 0xc00, R5 ;  /* 0x00000c000a057824 */ /* 0x000fe200078e0205 */
[----:B------:R-:W-:Y:S01]  /*0700*/  LOP3.LUT R14, R14, 0x1e4, R11, 0xf8, !PT ;  /* 0x000001e40e0e7812 */ /* 0x000fe200078ef80b */
[----:B--2---:R-:W-:Y:S01]  /*0710*/  IMAD.WIDE R20, R21, 0x2, R2 ;  /* 0x0000000215147825 */ /* 0x004fe200078e0202 */
[----:B------:R-:W-:-:S02]  /*0720*/  SGXT.U32 R0, R0, 0x1 ;  /* 0x000000010000781a */ /* 0x000fc40000000000 */
[----:B------:R-:W-:Y:S01]  /*0730*/  LEA R50, R14, UR8, 0x1 ;  /* 0x000000080e327c11 */ /* 0x000fe2000f8e08ff */
[----:B------:R-:W-:Y:S01]  /*0740*/  IMAD.WIDE R6, R7, 0x2, R2 ;  /* 0x0000000207067825 */ /* 0x000fe200078e0202 */
[----:B------:R-:W-:Y:S02]  /*0750*/  SHF.R.U32.HI R14, RZ, 0x1, R4 ;  /* 0x00000001ff0e7819 */ /* 0x000fe40000011604 */
[----:B------:R-:W-:Y:S01]  /*0760*/  IADD3 R36, P0, R20, 0x80, RZ ;  /* 0x0000008014247810 */ /* 0x000fe20007f1e0ff */
[----:B------:R-:W-:Y:S01]  /*0770*/  IMAD.WIDE R10, R15, 0x2, R2 ;  /* 0x000000020f0a7825 */ /* 0x000fe200078e0202 */
[----:B------:R-:W-:-:S03]  /*0780*/  LEA R15, R48, UR8, 0x1 ;  /* 0x00000008300f7c11 */ /* 0x000fc6000f8e08ff */
[----:B---3--:R-:W-:-:S04]  /*0790*/  IMAD.WIDE.U32 R12, R13, 0x2, R8 ;  /* 0x000000020d0c7825 */ /* 0x008fc800078e0008 */
[----:B------:R-:W-:Y:S01]  /*07a0*/  IMAD.WIDE R2, R5, 0x2, R2 ;  /* 0x0000000205027825 */ /* 0x000fe200078e0202 */
[----:B------:R-:W-:Y:S01]  /*07b0*/  LEA R5, R49, UR8, 0x1 ;  /* 0x0000000831057c11 */ /* 0x000fe2000f8e08ff */
[----:B------:R-:W-:Y:S01]  /*07c0*/  @!PT LDS RZ, [RZ] ;  /* 0x00000000fffff984 */ /* 0x000fe20000000800 */
[----:B------:R-:W-:Y:S01]  /*07d0*/  @!PT LDS RZ, [RZ] ;  /* 0x00000000fffff984 */ /* 0x000fe20000000800 */
[----:B------:R-:W-:Y:S01]  /*07e0*/  @!PT LDS RZ, [RZ] ;  /* 0x00000000fffff984 */ /* 0x000fe20000000800 */
[----:B------:R-:W-:Y:S02]  /*07f0*/  LDGSTS.E.64 [R50], desc[UR16][R12.64] ;  /* 0x000000000c327fae */ /* 0x000fe4000b921a50 */
[----:B------:R-:W-:Y:S02]  /*0800*/  IMAD.X R37, RZ, RZ, R21, P0 ;  /* 0x000000ffff257224 */ /* 0x000fe400000e0615 */
[----:B------:R-:W0:Y:S04]  /*0810*/  LDGDEPBAR ;  /* 0x00000000000079af */ /* 0x000e280000000000 */
[----:B------:R-:W-:Y:S04]  /*0820*/  LDGSTS.E.BYPASS.128 [R5+0x800], desc[UR16][R20.64] ;  /* 0x0080000014057fae */ /* 0x000fe8000b901c50 */
[----:B------:R-:W-:Y:S04]  /*0830*/  LDGSTS.E.BYPASS.128 [R15+0x800], desc[UR16][R6.64] ;  /* 0x00800000060f7fae */ /* 0x000fe8000b901c50 */
[----:B------:R-:W-:Y:S04]  /*0840*/  LDGSTS.E.BYPASS.128 [R17+0x800], desc[UR16][R10.64] ;  /* 0x008000000a117fae */ /* 0x000fe8000b901c50 */
[----:B------:R-:W-:Y:S04]  /*0850*/  LDGSTS.E.BYPASS.128 [R19+0x800], desc[UR16][R2.64] ;  /* 0x0080000002137fae */ /* 0x000fe8000b901c50 */
[----:B------:R-:W0:Y:S01]  /*0860*/  LDGDEPBAR ;  /* 0x00000000000079af */ /* 0x000e220000000000 */
[----:B------:R-:W-:Y:S06]  /*0870*/  BAR.SYNC.DEFER_BLOCKING 0x0 ;  /* 0x0000000000007b1d */ /* 0x000fec0000010000 */
[----:B------:R-:W-:Y:S01]  /*0880*/  @!PT LDS RZ, [RZ] ;  /* 0x00000000fffff984 */ /* 0x000fe20000000800 */
[----:B------:R-:W-:Y:S01]  /*0890*/  @!PT LDS RZ, [RZ] ;  /* 0x00000000fffff984 */ /* 0x000fe20000000800 */
[----:B------:R-:W-:Y:S01]  /*08a0*/  @!PT LDS RZ, [RZ] ;  /* 0x00000000fffff984 */ /* 0x000fe20000000800 */
[----:B------:R2:W-:Y:S04]  /*08b0*/  LDGSTS.E.64 [R50+0x400], desc[UR16][R12.64+0x40] ;  /* 0x004000400c327fae */ /* 0x0005e8000b921a50 */
[----:B------:R-:W0:Y:S04]  /*08c0*/  LDGDEPBAR ;  /* 0x00000000000079af */ /* 0x000e280000000000 */
[----:B------:R3:W-:Y:S04]  /*08d0*/  LDGSTS.E.BYPASS.128 [R5+0x2800], desc[UR16][R20.64+0x40] ;  /* 0x0280004014057fae */ /* 0x0007e8000b901c50 */
[----:B------:R4:W-:Y:S01]  /*08e0*/  LDGSTS.E.BYPASS.128 [R15+0x2800], desc[UR16][R6.64+0x40] ;  /* 0x02800040060f7fae */ /* 0x0009e2000b901c50 */
[----:B--2---:R-:W-:-:S02]  /*08f0*/  IMAD.SHL.U32 R12, R45, 0x20, RZ ;  /* 0x000000202d0c7824 */ /* 0x004fc400078e00ff */
[----:B------:R-:W-:Y:S01]  /*0900*/  IMAD.SHL.U32 R13, R43, 0x8, RZ ;  /* 0x000000082b0d7824 */ /* 0x000fe200078e00ff */
[----:B------:R-:W-:Y:S04]  /*0910*/  LDGSTS.E.BYPASS.128 [R17+0x2800], desc[UR16][R10.64+0x40] ;  /* 0x028000400a117fae */ /* 0x000fe8000b901c50 */
[----:B------:R2:W-:Y:S01]  /*0920*/  LDGSTS.E.BYPASS.128 [R19+0x2800], desc[UR16][R2.64+0x40] ;  /* 0x0280004002137fae */ /* 0x0005e2000b901c50 */
[----:B---3--:R-:W-:Y:S02]  /*0930*/  SGXT.U32 R5, R14, 0x2 ;  /* 0x000000020e05781a */ /* 0x008fe40000000000 */
[----:B------:R-:W-:Y:S02]  /*0940*/  CS2R R20, SRZ ;  /* 0x0000000000147805 */ /* 0x000fe4000001ff00 */
[----:B------:R-:W-:Y:S01]  /*0950*/  LOP3.LUT R13, R12, R13, RZ, 0xfc, !PT ;  /* 0x0000000d0c0d7212 */ /* 0x000fe200078efcff */
[----:B------:R-:W0:Y:S01]  /*0960*/  LDGDEPBAR ;  /* 0x00000000000079af */ /* 0x000e220000000000 */
[----:B------:R-:W-:-:S02]  /*0970*/  LOP3.LUT R12, R45, R5, RZ, 0x3c, !PT ;  /* 0x000000052d0c7212 */ /* 0x000fc400078e3cff */
[----:B------:R-:W-:Y:S02]  /*0980*/  LOP3.LUT R14, R0, R5, RZ, 0x3c, !PT ;  /* 0x00000005000e7212 */ /* 0x000fe400078e3cff */
[----:B------:R-:W-:Y:S01]  /*0990*/  LOP3.LUT R13, R13, 0x7, R4, 0xf8, !PT ;  /* 0x000000070d0d7812 */ /* 0x000fe200078ef804 */
[----:B------:R-:W-:Y:S01]  /*09a0*/  IMAD.SHL.U32 R12, R12, 0x8, RZ ;  /* 0x000000080c0c7824 */ /* 0x000fe200078e00ff */
[----:B------:R-:W-:Y:S01]  /*09b0*/  LOP3.LUT R16, R5, 0x2, R0, 0x1e, !PT ;  /* 0x0000000205107812 */ /* 0x000fe200078e1e00 */
[----:B----4-:R-:W-:Y:S01]  /*09c0*/  IMAD.SHL.U32 R15, R14, 0x8, RZ ;  /* 0x000000080e0f7824 */ /* 0x010fe200078e00ff */
[----:B------:R-:W-:Y:S01]  /*09d0*/  LOP3.LUT R0, R5, 0x2, R45, 0x1e, !PT ;  /* 0x0000000205007812 */ /* 0x000fe200078e1e2d */
[----:B------:R-:W-:Y:S01]  /*09e0*/  IMAD.SHL.U32 R40, R13, 0x20, RZ ;  /* 0x000000200d287824 */ /* 0x000fe200078e00ff */
[----:B------:R-:W-:Y:S01]  /*09f0*/  LOP3.LUT R44, R12, R41, RZ, 0xfc, !PT ;  /* 0x000000290c2c7212 */ /* 0x000fe200078efcff */
[----:B------:R-:W-:Y:S01]  /*0a00*/  IMAD.SHL.U32 R23, R16, 0x8, RZ ;  /* 0x0000000810177824 */ /* 0x000fe200078e00ff */
[----:B------:R-:W-:Y:S01]  /*0a10*/  LOP3.LUT R5, R4, 0x7, RZ, 0xc0, !PT ;  /* 0x0000000704057812 */ /* 0x000fe200078ec0ff */
[----:B------:R-:W-:Y:S01]  /*0a20*/  IMAD.SHL.U32 R0, R0, 0x8, RZ ;  /* 0x0000000800007824 */ /* 0x000fe200078e00ff */
[----:B------:R-:W-:-:S02]  /*0a30*/  LEA R12, R44, UR8, 0x1 ;  /* 0x000000082c0c7c11 */ /* 0x000fc4000f8e08ff */
[----:B------:R-:W-:Y:S01]  /*0a40*/  LOP3.LUT R42, R40, R15, RZ, 0xfc, !PT ;  /* 0x0000000f282a7212 */ /* 0x000fe200078efcff */
[----:B------:R-:W-:Y:S01]  /*0a50*/  IMAD.WIDE.U32 R8, R5, 0x8, R8 ;  /* 0x0000000805087825 */ /* 0x000fe200078e0008 */
[----:B------:R-:W-:Y:S02]  /*0a60*/  LOP3.LUT R41, R41, R0, RZ, 0xfc, !PT ;  /* 0x0000000029297212 */ /* 0x000fe400078efcff */
[----:B------:R-:W-:Y:S02]  /*0a70*/  IADD3 R0, P0, R2, 0x80, RZ ;  /* 0x0000008002007810 */ /* 0x000fe40007f1e0ff */
[----:B------:R-:W-:Y:S01]  /*0a80*/  LEA R22, R42, UR8, 0x1 ;  /* 0x000000082a167c11 */ /* 0x000fe2000f8e08ff */
[----:B------:R-:W-:-:S04]  /*0a90*/  DEPBAR.LE SB0, 0x2 ;  /* 0x000080800000791a */ /* 0x000fc80000000000 */
[----:B------:R-:W-:Y:S01]  /*0aa0*/  BAR.SYNC.DEFER_BLOCKING 0x0 ;  /* 0x0000000000007b1d */ /* 0x000fe20000010000 */
[----:B-12---:R-:W-:Y:S01]  /*0ab0*/  IADD3 R2, P1, R10, 0x80, RZ ;  /* 0x000000800a027810 */ /* 0x006fe20007f3e0ff */
[----:B------:R-:W-:Y:S01]  /*0ac0*/  IMAD.X R3, RZ, RZ, R3, P0 ;  /* 0x000000ffff037224 */ /* 0x000fe200000e0603 */
[----:B------:R-:W-:Y:S02]  /*0ad0*/  IADD3 R38, P3, R8, 0x80, RZ ;  /* 0x0000008008267810 */ /* 0x000fe40007f7e0ff */
[----:B------:R-:W-:Y:S01]  /*0ae0*/  IADD3 R6, P2, R6, 0x80, RZ ;  /* 0x0000008006067810 */ /* 0x000fe20007f5e0ff */
[----:B------:R-:W-:Y:S01]  /*0af0*/  IMAD.X R5, RZ, RZ, R11, P1 ;  /* 0x000000ffff057224 */ /* 0x000fe200008e060b */
[----:B------:R-:W-:Y:S01]  /*0b00*/  LOP3.LUT R40, R40, R23, RZ, 0xfc, !PT ;  /* 0x0000001728287212 */ /* 0x000fe200078efcff */
[----:B------:R-:W-:Y:S01]  /*0b10*/  IMAD.X R39, RZ, RZ, R9, P3 ;  /* 0x000000ffff277224 */ /* 0x000fe200018e0609 */
[----:B------:R-:W-:Y:S01]  /*0b20*/  CS2R R8, SRZ ;  /* 0x0000000000087805 */ /* 0x000fe2000001ff00 */
[----:B------:R-:W-:Y:S01]  /*0b30*/  IMAD.X R7, RZ, RZ, R7, P2 ;  /* 0x000000ffff077224 */ /* 0x000fe200010e0607 */
[----:B------:R-:W-:Y:S01]  /*0b40*/  CS2R R10, SRZ ;  /* 0x00000000000a7805 */ /* 0x000fe2000001ff00 */
[----:B------:R-:W1:Y:S04]  /*0b50*/  LDSM.16.M88.4 R12, [R12] ;  /* 0x000000000c0c783b */ /* 0x000e680000000200 */
[----:B------:R-:W2:Y:S04]  /*0b60*/  LDSM.16.M88.4 R32, [R22+0x800] ;  /* 0x000800001620783b */ /* 0x000ea80000000200 */
[----:B------:R3:W4:Y:S02]  /*0b70*/  LDSM.16.M88.4 R16, [R22+0x1800] ;  /* 0x001800001610783b */ /* 0x0007240000000200 */
[----:B-1-3--:R-:W-:-:S07]  /*0b80*/  CS2R R22, SRZ ;  /* 0x0000000000167805 */ /* 0x00afce000001ff00 */
.L_x_0:
[----:B-123--:R-:W-:Y:S01]  /*0b90*/  HMMA.16816.F32.BF16 R20, R12, R32, R20 ;  /* 0x000000200c14723c */ /* 0x00efe20000041814 */
[----:B------:R-:W-:Y:S02]  /*0ba0*/  UIADD3 UR11, UR11, 0x20, URZ ;  /* 0x000000200b0b7890 */ /* 0x000fe4000fffe03f */
[----:B------:R-:W-:Y:S02]  /*0bb0*/  UIADD3 UR5, UR5, 0x1, URZ ;  /* 0x0000000105057890 */ /* 0x000fe4000fffe03f */
[----:B------:R-:W-:Y:S01]  /*0bc0*/  UISETP.GE.U32.AND UP1, UPT, UR11, 0xbc0, UPT ;  /* 0x00000bc00b00788c */ /* 0x000fe2000bf26070 */
[----:B------:R-:W-:Y:S01]  /*0bd0*/  HMMA.16816.F32.BF16 R24, R12, R34, R24 ;  /* 0x000000220c18723c */ /* 0x000fe20000041818 */
[----:B------:R-:W-:Y:S01]  /*0be0*/  LEA R32, R40, UR12, 0x1 ;  /* 0x0000000c28207c11 */ /* 0x000fe2000f8e08ff */
[----:B------:R-:W-:Y:S02]  /*0bf0*/  UISETP.GE.AND UP2, UPT, UR5, 0x2, UPT ;  /* 0x000000020500788c */ /* 0x000fe4000bf46270 */
[----:B------:R-:W-:Y:S01]  /*0c00*/  UIADD3 UR4, UR4, 0x1, URZ ;  /* 0x0000000104047890 */ /* 0x000fe2000fffe03f */
[----:B------:R-:W-:Y:S01]  /*0c10*/  PLOP3.LUT P0, PT, PT, PT, UP1, 0x80, 0x0 ;  /* 0x000000000000781c */ /* 0x000fe20003f0f018 */
[----:B----4-:R-:W-:Y:S01]  /*0c20*/  HMMA.16816.F32.BF16 R28, R12, R16, R28 ;  /* 0x000000100c1c723c */ /* 0x010fe2000004181c */
[----:B------:R-:W-:Y:S01]  /*0c30*/  LEA R34, R41, UR13, 0x1 ;  /* 0x0000000d29227c11 */ /* 0x000fe2000f8e08ff */
[----:B------:R-:W-:-:S02]  /*0c40*/  USEL UR5, UR5, URZ, !UP2 ;  /* 0x0000003f05057287 */ /* 0x000fc4000d000000 */
[----:B------:R-:W-:Y:S02]  /*0c50*/  UISETP.GE.AND UP1, UPT, UR4, 0x2, UPT ;  /* 0x000000020400788c */ /* 0x000fe4000bf26270 */
[----:B------:R-:W-:Y:S01]  /*0c60*/  HMMA.16816.F32.BF16 R8, R12, R18, R8 ;  /* 0x000000120c08723c */ /* 0x000fe20000041808 */
[----:B------:R1:W-:Y:S01]  /*0c70*/  LDSM.16.M88.4 R12, [R34] ;  /* 0x00000000220c783b */ /* 0x0003e20000000200 */
[----:B------:R-:W-:Y:S01]  /*0c80*/  IMAD.U32 R33, RZ, RZ, UR5 ;  /* 0x00000005ff217e24 */ /* 0x000fe2000f8e00ff */
[----:B------:R-:W-:Y:S02]  /*0c90*/  ULEA UR12, UR5, UR10, 0xd ;  /* 0x0000000a050c7291 */ /* 0x000fe4000f8e683f */
[----:B------:R-:W2:Y:S01]  /*0ca0*/  LDSM.16.M88.4 R16, [R32] ;  /* 0x000000002010783b */ /* 0x000ea20000000200 */
[----:B------:R-:W-:Y:S01]  /*0cb0*/  IMAD R33, R33, 0x400, R50 ;  /* 0x0000040021217824 */ /* 0x000fe200078e0232 */
[----:B------:R-:W-:Y:S02]  /*0cc0*/  USEL UR4, UR4, URZ, !UP1 ;  /* 0x0000003f04047287 */ /* 0x000fe4000c800000 */
[----:B------:R-:W-:Y:S01]  /*0cd0*/  LEA R35, R49, UR12, 0x1 ;  /* 0x0000000c31237c11 */ /* 0x000fe2000f8e08ff */
[----:B------:R-:W-:Y:S01]  /*0ce0*/  UISETP.GE.U32.AND UP1, UPT, UR11, 0xbe0, UPT ;  /* 0x00000be00b00788c */ /* 0x000fe2000bf26070 */
[----:B------:R-:W-:Y:S01]  /*0cf0*/  LEA R51, R48, UR12, 0x1 ;  /* 0x0000000c30337c11 */ /* 0x000fe2000f8e08ff */
[----:B------:R-:W-:Y:S01]  /*0d00*/  ULEA UR13, UR4, UR8, 0xa ;  /* 0x00000008040d7291 */ /* 0x000fe2000f8e503f */
[----:B------:R-:W-:-:S02]  /*0d10*/  LEA R53, R47, UR12, 0x1 ;  /* 0x0000000c2f357c11 */ /* 0x000fc4000f8e08ff */
[----:B-1----:R-:W-:Y:S01]  /*0d20*/  LEA R34, R46, UR12, 0x1 ;  /* 0x0000000c2e227c11 */ /* 0x002fe2000f8e08ff */
[----:B------:R-:W-:Y:S01]  /*0d30*/  ULEA UR12, UR4, UR10, 0xd ;  /* 0x0000000a040c7291 */ /* 0x000fe2000f8e683f */
[----:B------:R-:W-:Y:S01]  /*0d40*/  PLOP3.LUT P5, PT, PT, PT, UP1, 0x80, 0x0 ;  /* 0x000000000000781c */ /* 0x000fe20003faf018 */
[----:B--2---:R-:W-:Y:S06]  /*0d50*/  HMMA.16816.F32.BF16 R20, R12, R16, R20 ;  /* 0x000000100c14723c */ /* 0x004fec0000041814 */
[----:B------:R-:W-:Y:S01]  /*0d60*/  HMMA.16816.F32.BF16 R24, R12, R18, R24 ;  /* 0x000000120c18723c */ /* 0x000fe20000041818 */
[----:B------:R1:W2:Y:S01]  /*0d70*/  LDSM.16.M88.4 R16, [R32+0x1000] ;  /* 0x001000002010783b */ /* 0x0002a20000000200 */
[----:B------:R-:W-:Y:S01]  /*0d80*/  BAR.SYNC.DEFER_BLOCKING 0x0 ;  /* 0x0000000000007b1d */ /* 0x000fe20000010000 */
[----:B-1----:R-:W-:Y:S01]  /*0d90*/  IMAD.MOV.U32 R32, RZ, RZ, R2 ;  /* 0x000000ffff207224 */ /* 0x002fe200078e0002 */
[----:B------:R-:W-:-:S04]  /*0da0*/  IADD3 R2, P1, R2, 0x40, RZ ;  /* 0x0000004002027810 */ /* 0x000fc80007f3e0ff */
[----:B------:R-:W-:Y:S01]  /*0db0*/  @!PT LDS RZ, [RZ] ;  /* 0x00000000fffff984 */ /* 0x000fe20000000800 */
[----:B------:R-:W-:Y:S01]  /*0dc0*/  @!PT LDS RZ, [RZ] ;  /* 0x00000000fffff984 */ /* 0x000fe20000000800 */
[----:B------:R-:W-:Y:S01]  /*0dd0*/  @!PT LDS RZ, [RZ] ;  /* 0x00000000fffff984 */ /* 0x000fe20000000800 */
[----:B------:R1:W-:Y:S04]  /*0de0*/  LDGSTS.E.64 [R33], desc[UR16][R38.64], !P0 ;  /* 0x0000000026217fae */ /* 0x0003e8000c121a50 */
[----:B------:R-:W0:Y:S04]  /*0df0*/  LDGDEPBAR ;  /* 0x00000000000079af */ /* 0x000e280000000000 */
[----:B------:R3:W-:Y:S01]  /*0e00*/  LDGSTS.E.BYPASS.128 [R35], desc[UR16][R36.64], !P0 ;  /* 0x0000000024237fae */ /* 0x0007e2000c101c50 */
[----:B-1----:R-:W-:-:S03]  /*0e10*/  IMAD.MOV.U32 R33, RZ, RZ, R5 ;  /* 0x000000ffff217224 */ /* 0x002fc600078e0005 */
[----:B------:R1:W-:Y:S01]  /*0e20*/  LDGSTS.E.BYPASS.128 [R51], desc[UR16][R6.64], !P0 ;  /* 0x0000000006337fae */ /* 0x0003e2000c101c50 */
[----:B--2---:R-:W-:Y:S01]  /*0e30*/  HMMA.16816.F32.BF16 R28, R12, R16, R28 ;  /* 0x000000100c1c723c */ /* 0x004fe2000004181c */
[----:B------:R-:W-:Y:S01]  /*0e40*/  IADD3 R38, P4, R38, 0x40, RZ ;  /* 0x0000004026267810 */ /* 0x000fe20007f9e0ff */
[----:B------:R-:W-:Y:S01]  /*0e50*/  IMAD.X R5, RZ, RZ, R5, P1 ;  /* 0x000000ffff057224 */ /* 0x000fe200008e0605 */
[----:B------:R2:W-:Y:S03]  /*0e60*/  LDGSTS.E.BYPASS.128 [R53], desc[UR16][R32.64], !P0 ;  /* 0x0000000020357fae */ /* 0x0005e6000c101c50 */
[----:B------:R-:W-:Y:S01]  /*0e70*/  HMMA.16816.F32.BF16 R8, R12, R18, R8 ;  /* 0x000000120c08723c */ /* 0x000fe20000041808 */
[----:B---3--:R-:W-:Y:S01]  /*0e80*/  IADD3 R36, P3, R36, 0x40, RZ ;  /* 0x0000004024247810 */ /* 0x008fe20007f7e0ff */
[----:B------:R-:W-:Y:S01]  /*0e90*/  IMAD.X R39, RZ, RZ, R39, P4 ;  /* 0x000000ffff277224 */ /* 0x000fe200020e0627 */
[----:B-1----:R-:W-:-:S03]  /*0ea0*/  LEA R51, R42, UR12, 0x1 ;  /* 0x0000000c2a337c11 */ /* 0x002fc6000f8e08ff */
[----:B------:R-:W-:Y:S01]  /*0eb0*/  IMAD.X R37, RZ, RZ, R37, P3 ;  /* 0x000000ffff257224 */ /* 0x000fe200018e0625 */
[----:B------:R-:W-:Y:S01]  /*0ec0*/  LEA R12, R44, UR13, 0x1 ;  /* 0x0000000d2c0c7c11 */ /* 0x000fe2000f8e08ff */
[----:B--2---:R-:W-:Y:S01]  /*0ed0*/  IMAD.MOV.U32 R32, RZ, RZ, R0 ;  /* 0x000000ffff207224 */ /* 0x004fe200078e0000 */
[----:B------:R-:W-:Y:S01]  /*0ee0*/  IADD3 R6, P2, R6, 0x40, RZ ;  /* 0x0000004006067810 */ /* 0x000fe20007f5e0ff */
[----:B------:R-:W-:-:S04]  /*0ef0*/  IMAD.MOV.U32 R33, RZ, RZ, R3 ;  /* 0x000000ffff217224 */ /* 0x000fc800078e0003 */
[----:B------:R-:W-:Y:S01]  /*0f00*/  IMAD.X R7, RZ, RZ, R7, P2 ;  /* 0x000000ffff077224 */ /* 0x000fe200010e0607 */
[----:B------:R1:W-:Y:S01]  /*0f10*/  LDGSTS.E.BYPASS.128 [R34], desc[UR16][R32.64], !P0 ;  /* 0x0000000020227fae */ /* 0x0003e2000c101c50 */
[----:B------:R-:W-:-:S03]  /*0f20*/  IADD3 R0, P0, R0, 0x40, RZ ;  /* 0x0000004000007810 */ /* 0x000fc60007f1e0ff */
[----:B------:R-:W0:Y:S02]  /*0f30*/  LDGDEPBAR ;  /* 0x00000000000079af */ /* 0x000e240000000000 */
[----:B------:R-:W-:Y:S01]  /*0f40*/  IMAD.X R3, RZ, RZ, R3, P0 ;  /* 0x000000ffff037224 */ /* 0x000fe200000e0603 */
[----:B------:R-:W-:-:S04]  /*0f50*/  DEPBAR.LE SB0, 0x2 ;  /* 0x000080800000791a */ /* 0x000fc80000000000 */
[----:B------:R-:W-:Y:S06]  /*0f60*/  BAR.SYNC.DEFER_BLOCKING 0x0 ;  /* 0x0000000000007b1d */ /* 0x000fec0000010000 */
[----:B------:R-:W2:Y:S04]  /*0f70*/  LDSM.16.M88.4 R12, [R12] ;  /* 0x000000000c0c783b */ /* 0x000ea80000000200 */
[----:B-1----:R1:W3:Y:S04]  /*0f80*/  LDSM.16.M88.4 R32, [R51] ;  /* 0x000000003320783b */ /* 0x0022e80000000200 */
[----:B------:R1:W4:Y:S01]  /*0f90*/  LDSM.16.M88.4 R16, [R51+0x1000] ;  /* 0x001000003310783b */ /* 0x0003220000000200 */
[----:B------:R-:W-:Y:S05]  /*0fa0*/  @!P5 BRA `(.L_x_0) ;  /* 0xfffffff800f8d947 */ /* 0x000fea000383ffff */
[----:B------:R-:W-:Y:S01]  /*0fb0*/  IABS R0, UR18 ;  /* 0x0000001200007c13 */ /* 0x000fe20008000000 */
[----:B------:R-:W-:-:S04]  /*0fc0*/  DEPBAR.LE SB0, 0x0 ;  /* 0x000080000000791a */ /* 0x000fc80000000000 */
[----:B------:R-:W-:Y:S01]  /*0fd0*/  R2UR UR10, R0 ;  /* 0x00000000000a72ca */ /* 0x000fe200000e0000 */
[C---:B------:R-:W-:Y:S01]  /*0fe0*/  IMAD.SHL.U32 R0, R4.reuse, 0x2, RZ ;  /* 0x0000000204007824 */ /* 0x040fe200078e00ff */
[C---:B------:R-:W-:Y:S01]  /*0ff0*/  LOP3.LUT R2, R4.reuse, 0x1f, RZ, 0xc0, !PT ;  /* 0x0000001f04027812 */ /* 0x040fe200078ec0ff */
[----:B------:R-:W-:Y:S01]  /*1000*/  IMAD.SHL.U32 R3, R43, 0x8, RZ ;  /* 0x000000082b037824 */ /* 0x000fe200078e00ff */
[----:B------:R-:W-:Y:S01]  /*1010*/  F2FP.BF16.F32.PACK_AB R21, R21, R20 ;  /* 0x000000141515723e */ /* 0x000fe200000010ff */
[----:B------:R-:W-:Y:S01]  /*1020*/  IMAD.SHL.U32 R5, R4, 0x8, RZ ;  /* 0x0000000804057824 */ /* 0x000fe200078e00ff */
[----:B------:R-:W-:Y:S01]  /*1030*/  SHF.R.U32.HI R2, RZ, 0x2, R2 ;  /* 0x00000002ff027819 */ /* 0x000fe20000011602 */
[----:B------:R-:W-:Y:S01]  /*1040*/  UISETP.GE.AND UP2, UPT, UR18, URZ, UPT ;  /* 0x0000003f1200728c */ /* 0x000fe2000bf46270 */
[----:B------:R-:W-:Y:S01]  /*1050*/  LOP3.LUT R3, R3, 0x6, R0, 0xf8, !PT ;  /* 0x0000000603037812 */ /* 0x000fe200078ef800 */
[----:B------:R-:W-:Y:S01]  /*1060*/  IMAD.SHL.U32 R0, R43, 0x2, RZ ;  /* 0x000000022b007824 */ /* 0x000fe200078e00ff */
[----:B------:R-:W-:Y:S01]  /*1070*/  F2FP.BF16.F32.PACK_AB R23, R23, R22 ;  /* 0x000000161717723e */ /* 0x000fe200000010ff */
[----:B------:R-:W-:Y:S01]  /*1080*/  IMAD.U32 R6, RZ, RZ, UR15 ;  /* 0x0000000fff067e24 */ /* 0x000fe2000f8e00ff */
[----:B------:R-:W-:Y:S01]  /*1090*/  F2FP.BF16.F32.PACK_AB R25, R25, R24 ;  /* 0x000000181919723e */ /* 0x000fe200000010ff */
[----:B------:R-:W-:Y:S01]  /*10a0*/  IMAD R2, R2, 0x88, R3 ;  /* 0x0000008802027824 */ /* 0x000fe200078e0203 */
[----:B------:R-:W-:Y:S01]  /*10b0*/  LOP3.LUT R45, R0, R45, RZ, 0xfc, !PT ;  /* 0x0000002d002d7212 */ /* 0x000fe200078efcff */
[----:B------:R-:W-:Y:S01]  /*10c0*/  UIMAD.WIDE.U32 UR4, UR9, UR10, URZ ;  /* 0x0000000a090472a5 */ /* 0x000fe2000f8e003f */
[----:B------:R-:W-:-:S02]  /*10d0*/  LOP3.LUT R0, R5, 0x78, RZ, 0xc0, !PT ;  /* 0x0000007805007812 */ /* 0x000fc400078ec0ff */
[----:B------:R-:W-:Y:S01]  /*10e0*/  F2FP.BF16.F32.PACK_AB R27, R27, R26 ;  /* 0x0000001a1b1b723e */ /* 0x000fe200000010ff */
[----:B------:R-:W-:Y:S01]  /*10f0*/  UIMAD UR5, UR5, UR14, UR10 ;  /* 0x0000000e050572a4 */ /* 0x000fe2000f8e020a */
[----:B------:R-:W-:Y:S01]  /*1100*/  F2FP.BF16.F32.PACK_AB R29, R29, R28 ;  /* 0x0000001c1d1d723e */ /* 0x000fe200000010ff */
[----:B------:R-:W-:Y:S01]  /*1110*/  IMAD R45, R45, 0x88, R0 ;  /* 0x000000882d2d7824 */ /* 0x000fe200078e0200 */
[----:B------:R-:W-:Y:S01]  /*1120*/  F2FP.BF16.F32.PACK_AB R31, R31, R30 ;  /* 0x0000001e1f1f723e */ /* 0x000fe200000010ff */
[----:B------:R-:W-:Y:S01]  /*1130*/  UISETP.GT.U32.AND UP1, UPT, UR19, UR5, UPT ;  /* 0x000000051300728c */ /* 0x000fe2000bf24070 */
[----:B------:R-:W-:Y:S02]  /*1140*/  F2FP.BF16.F32.PACK_AB R9, R9, R8 ;  /* 0x000000080909723e */ /* 0x000fe400000010ff */
[----:B------:R-:W-:Y:S02]  /*1150*/  F2FP.BF16.F32.PACK_AB R11, R11, R10 ;  /* 0x0000000a0b0b723e */ /* 0x000fe400000010ff */
[----:B------:R-:W-:Y:S01]  /*1160*/  LEA R0, R2, UR8, 0x1 ;  /* 0x0000000802007c11 */ /* 0x000fe2000f8e08ff */
[----:B------:R-:W-:Y:S01]  /*1170*/  BAR.SYNC.DEFER_BLOCKING 0x0 ;  /* 0x0000000000007b1d */ /* 0x000fe20000010000 */
[----:B------:R-:W-:-:S02]  /*1180*/  LEA R45, R45, UR8, 0x1 ;  /* 0x000000082d2d7c11 */ /* 0x000fc4000f8e08ff */
[----:B------:R-:W-:Y:S02]  /*1190*/  SHF.R.U32.HI R4, RZ, 0x4, R4 ;  /* 0x00000004ff047819 */ /* 0x000fe40000011604 */
[----:B------:R-:W-:-:S03]  /*11a0*/  @!UP1 UIADD3 UR5, UR5, -UR19, URZ ;  /* 0x8000001305059290 */ /* 0x000fc6000fffe03f */
[----:B------:R-:W5:Y:S01]  /*11b0*/  LDC.64 R2, c[0x0][0x220] ;  /* 0x00008800ff027b82 */ /* 0x000f620000000a00 */
[----:B------:R-:W-:Y:S01]  /*11c0*/  LOP3.LUT R5, R6, 0x78, R5, 0xf8, !PT ;  /* 0x0000007806057812 */ /* 0x000fe200078ef805 */
[----:B------:R-:W-:-:S03]  /*11d0*/  UISETP.GT.U32.AND UP1, UPT, UR19, UR5, UPT ;  /* 0x000000051300728c */ /* 0x000fc6000bf24070 */
[----:B------:R-:W-:-:S08]  /*11e0*/  ISETP.GE.AND P0, PT, R5, 0xc00, PT ;  /* 0x00000c000500780c */ /* 0x000fd00003f06270 */
[----:B------:R-:W-:Y:S01]  /*11f0*/  @!UP1 UIADD3 UR5, UR5, -UR19, URZ ;  /* 0x8000001305059290 */ /* 0x000fe2000fffe03f */
[----:B------:R-:W-:Y:S03]  /*1200*/  STS [R0], R21 ;  /* 0x0000001500007388 */ /* 0x000fe60000000800 */
[----:B------:R-:W-:Y:S01]  /*1210*/  @!UP2 UIADD3 UR5, -UR5, URZ, URZ ;  /* 0x0000003f0505a290 */ /* 0x000fe2000fffe13f */
[----:B------:R-:W-:Y:S03]  /*1220*/  STS [R0+0x880], R23 ;  /* 0x0008801700007388 */ /* 0x000fe60000000800 */
[----:B------:R-:W-:Y:S01]  /*1230*/  USEL UR5, UR7, UR5, !UP0 ;  /* 0x0000000507057287 */ /* 0x000fe2000c000000 */
[----:B-1---5:R-:W-:Y:S01]  /*1240*/  IMAD.WIDE R2, R5, 0x2, R2 ;  /* 0x0000000205027825 */ /* 0x022fe200078e0202 */
[----:B------:R-:W-:Y:S02]  /*1250*/  STS [R0+0x40], R25 ;  /* 0x0000401900007388 */ /* 0x000fe40000000800 */
[----:B------:R-:W-:-:S02]  /*1260*/  ULEA UR5, UR6, UR5, 0x3 ;  /* 0x0000000506057291 */ /* 0x000fc4000f8e183f */
[----:B------:R-:W-:Y:S02]  /*1270*/  STS [R0+0x8c0], R27 ;  /* 0x0008c01b00007388 */ /* 0x000fe40000000800 */
[----:B------:R-:W-:Y:S02]  /*1280*/  USHF.L.U32 UR5, UR5, 0x4, URZ ;  /* 0x0000000405057899 */ /* 0x000fe4000800063f */
[----:B------:R-:W-:Y:S04]  /*1290*/  STS [R0+0x80], R29 ;  /* 0x0000801d00007388 */ /* 0x000fe80000000800 */
[----:B------:R-:W-:Y:S04]  /*12a0*/  STS [R0+0x900], R31 ;  /* 0x0009001f00007388 */ /* 0x000fe80000000800 */
[----:B------:R-:W-:Y:S04]  /*12b0*/  STS [R0+0xc0], R9 ;  /* 0x0000c00900007388 */ /* 0x000fe80000000800 */
[----:B------:R1:W-:Y:S01]  /*12c0*/  STS [R0+0x940], R11 ;  /* 0x0009400b00007388 */ /* 0x0003e20000000800 */
[----:B------:R-:W-:Y:S01]  /*12d0*/  BAR.SYNC.DEFER_BLOCKING 0x0 ;  /* 0x0000000000007b1d */ /* 0x000fe20000010000 */
[----:B-1----:R-:W-:-:S04]  /*12e0*/  SGXT.U32 R0, R4, 0x3 ;  /* 0x000000030400781a */ /* 0x002fc80000000000 */
[----:B------:R-:W-:-:S04]  /*12f0*/  LOP3.LUT R0, R0, UR5, RZ, 0xfc, !PT ;  /* 0x0000000500007c12 */ /* 0x000fc8000f8efcff */
[----:B------:R-:W-:Y:S02]  /*1300*/  ISETP.LT.AND P1, PT, R0, 0x1, !P0 ;  /* 0x000000010000780c */ /* 0x000fe40004721270 */
[----:B------:R-:W-:Y:S01]  /*1310*/  ISETP.GT.AND P0, PT, RZ, UR5, !P0 ;  /* 0x00000005ff007c0c */ /* 0x000fe2000c704270 */
[----:B--2---:R-:W1:Y:S10]  /*1320*/  LDS.128 R12, [R45] ;  /* 0x000000002d0c7984 */ /* 0x004e740000000c00 */
[----:B-1----:R1:W-:Y:S02]  /*1330*/  @P1 STG.E.128 desc[UR16][R2.64], R12 ;  /* 0x0000000c02001986 */ /* 0x0023e4000c101d10 */
[----:B------:R-:W-:Y:S05]  /*1340*/  @!P0 EXIT ;  /* 0x000000000000894d */ /* 0x000fea0003800000 */
[----:B------:R-:W1:Y:S04]  /*1350*/  LDS.128 R44, [R45+0x880] ;  /* 0x000880002d2c7984 */ /* 0x000e680000000c00 */
[----:B-1----:R-:W-:Y:S01]  /*1360*/  STG.E.128 desc[UR16][R2.64], R44 ;  /* 0x0000002c02007986 */ /* 0x002fe2000c101d10 */
[----:B------:R-:W-:Y:S05]  /*1370*/  EXIT ;  /* 0x000000000000794d */ /* 0x000fea0003800000 */
.L_x_1:
[----:B------:R-:W-:-:S00]  /*1380*/  BRA `(.L_x_1) ;  /* 0xfffffffc00fc7947 */ /* 0x000fc0000383ffff */
[----:B------:R-:W-:-:S00]  /*1390*/  NOP ;  /* 0x0000000000007918 */ /* 0x000fc00000000000 */
        /* <DEDUP_REMOVED lines=14> */
.L_x_2:


//--------------------- .nv.shared.triton_mm      --------------------------
	.section	.nv.shared.triton_mm,"aw",@nobits
	.sectionflags	@""
	.align	16
	.zero		1024


//--------------------- .nv.constant0.triton_mm   --------------------------
	.section	.nv.constant0.triton_mm,"a",@progbits
	.sectionflags	@""
	.align	4
.nv.constant0.triton_mm:
	.zero		552
